//
// Generated by NVIDIA NVVM Compiler
//
// Compiler Build ID: CL-36424714
// Cuda compilation tools, release 13.0, V13.0.88
// Based on NVVM 20.0.0
//

.version 9.0
.target sm_100
.address_size 64

	// .globl	_Z7patternPciS_

.visible .entry _Z7patternPciS_(
	.param .u64 .ptr .align 1 _Z7patternPciS__param_0,
	.param .u32 _Z7patternPciS__param_1,
	.param .u64 .ptr .align 1 _Z7patternPciS__param_2
)
{
	.reg .pred 	%p<6>;
	.reg .b16 	%rs<6>;
	.reg .b32 	%r<32>;
	.reg .b64 	%rd<19>;

	ld.param.u64 	%rd10, [_Z7patternPciS__param_0];
	ld.param.u32 	%r18, [_Z7patternPciS__param_1];
	ld.param.u64 	%rd11, [_Z7patternPciS__param_2];
	cvta.to.global.u64 	%rd1, %rd11;
	cvta.to.global.u64 	%rd2, %rd10;
	mov.u32 	%r1, %tid.x;
	sub.s32 	%r2, %r18, %r1;
	setp.lt.s32 	%p1, %r2, 1;
	@%p1 bra 	$L__BB0_7;
	shl.b32 	%r20, %r18, 1;
	sub.s32 	%r21, %r20, %r1;
	mad.lo.s32 	%r22, %r1, %r21, %r1;
	shr.u32 	%r23, %r22, 31;
	add.s32 	%r24, %r22, %r23;
	shr.s32 	%r29, %r24, 1;
	and.b32  	%r4, %r2, 3;
	sub.s32 	%r25, %r1, %r18;
	setp.gt.u32 	%p2, %r25, -4;
	mov.b32 	%r28, 0;
	@%p2 bra 	$L__BB0_4;
	and.b32  	%r28, %r2, 2147483644;
	neg.s32 	%r26, %r28;
	add.s64 	%rd3, %rd1, 1;
	add.s64 	%rd17, %rd2, 3;
$L__BB0_3:
	cvt.s64.s32 	%rd12, %r29;
	add.s64 	%rd13, %rd3, %rd12;
	ld.global.u8 	%rs1, [%rd17+-3];
	st.global.u8 	[%rd13+-1], %rs1;
	ld.global.u8 	%rs2, [%rd17+-2];
	st.global.u8 	[%rd13], %rs2;
	ld.global.u8 	%rs3, [%rd17+-1];
	st.global.u8 	[%rd13+1], %rs3;
	ld.global.u8 	%rs4, [%rd17];
	add.s32 	%r29, %r29, 4;
	st.global.u8 	[%rd13+2], %rs4;
	add.s32 	%r26, %r26, 4;
	add.s64 	%rd17, %rd17, 4;
	setp.ne.s32 	%p3, %r26, 0;
	@%p3 bra 	$L__BB0_3;
$L__BB0_4:
	setp.eq.s32 	%p4, %r4, 0;
	@%p4 bra 	$L__BB0_7;
	cvt.u64.u32 	%rd14, %r28;
	add.s64 	%rd18, %rd2, %rd14;
	neg.s32 	%r30, %r4;
$L__BB0_6:
	.pragma "nounroll";
	cvt.s64.s32 	%rd15, %r29;
	add.s64 	%rd16, %rd1, %rd15;
	ld.global.u8 	%rs5, [%rd18];
	add.s32 	%r29, %r29, 1;
	st.global.u8 	[%rd16], %rs5;
	add.s64 	%rd18, %rd18, 1;
	add.s32 	%r30, %r30, 1;
	setp.ne.s32 	%p5, %r30, 0;
	@%p5 bra 	$L__BB0_6;
$L__BB0_7:
	ret;

}


// ===== COMPILED SASS (sm_100) =====

	.target	sm_100

	.elftype	@"ET_EXEC"


//--------------------- .note.nv.tkinfo           --------------------------
	.section	.note.nv.tkinfo,"",@"SHT_NOTE"
	.sectionflags	@"SHF_NOTE_NV_TKINFO"
	.tkinfo
        /*0018*/ 	.word	0x00000002
        /*0030*/ 	.string	""
        /*0030*/ 	.string	"ptxas"
        /*0030*/ 	.string	"Cuda compilation tools, release 13.0, V13.0.88"
        /*0030*/ 	.string	"Build cuda_13.0.r13.0/compiler.36424714_0"
        /*0030*/ 	.string	"-arch sm_100 -m 64 "



//--------------------- .note.nv.cuinfo           --------------------------
	.section	.note.nv.cuinfo,"",@"SHT_NOTE"
	.sectionflags	@"SHF_NOTE_NV_CUINFO"
        /*0018*/ 	.short	0x0002
        /*001a*/ 	.short	0x0064
        /*001c*/ 	.short	0x0082
	.zero		2


//--------------------- .nv.info                  --------------------------
	.section	.nv.info,"",@"SHT_CUDA_INFO"
	.align	4


	//----- nvinfo : EIATTR_REGCOUNT
	.align		4
        /*0000*/ 	.byte	0x04, 0x2f
        /*0002*/ 	.short	(.L_1 - .L_0)
	.align		4
.L_0:
        /*0004*/ 	.word	index@(_Z7patternPciS_)
        /*0008*/ 	.word	0x00000014


	//----- nvinfo : EIATTR_FRAME_SIZE
	.align		4
.L_1:
        /*000c*/ 	.byte	0x04, 0x11
        /*000e*/ 	.short	(.L_3 - .L_2)
	.align		4
.L_2:
        /*0010*/ 	.word	index@(_Z7patternPciS_)
        /*0014*/ 	.word	0x00000000


	//----- nvinfo : EIATTR_MIN_STACK_SIZE
	.align		4
.L_3:
        /*0018*/ 	.byte	0x04, 0x12
        /*001a*/ 	.short	(.L_5 - .L_4)
	.align		4
.L_4:
        /*001c*/ 	.word	index@(_Z7patternPciS_)
        /*0020*/ 	.word	0x00000000
.L_5:


//--------------------- .nv.compat                --------------------------
	.section	.nv.compat,"",@"SHT_CUDA_COMPAT_INFO"
	.align	4
        /*0000*/ 	.byte	0x02, 0x09, 0x00, 0x00, 0x02, 0x02, 0x01, 0x00, 0x02, 0x05, 0x05, 0x00, 0x03, 0x07, 0x01, 0x01
        /*0010*/ 	.byte	0x02, 0x03, 0x00, 0x00, 0x02, 0x06, 0x01, 0x00, 0x04, 0x0b, 0x08, 0x00, 0x09, 0x00, 0x00, 0x00
        /*0020*/ 	.byte	0x00, 0x00, 0x00, 0x00


//--------------------- .nv.info._Z7patternPciS_  --------------------------
	.section	.nv.info._Z7patternPciS_,"",@"SHT_CUDA_INFO"
	.sectionflags	@""
	.align	4


	//----- nvinfo : EIATTR_CUDA_API_VERSION
	.align		4
        /*0000*/ 	.byte	0x04, 0x37
        /*0002*/ 	.short	(.L_7 - .L_6)
.L_6:
        /*0004*/ 	.word	0x00000082


	//----- nvinfo : EIATTR_KPARAM_INFO
	.align		4
.L_7:
        /*0008*/ 	.byte	0x04, 0x17
        /*000a*/ 	.short	(.L_9 - .L_8)
.L_8:
        /*000c*/ 	.word	0x00000000
        /*0010*/ 	.short	0x0002
        /*0012*/ 	.short	0x0010
        /*0014*/ 	.byte	0x00, 0xf5, 0x21, 0x00


	//----- nvinfo : EIATTR_KPARAM_INFO
	.align		4
.L_9:
        /*0018*/ 	.byte	0x04, 0x17
        /*001a*/ 	.short	(.L_11 - .L_10)
.L_10:
        /*001c*/ 	.word	0x00000000
        /*0020*/ 	.short	0x0001
        /*0022*/ 	.short	0x0008
        /*0024*/ 	.byte	0x00, 0xf0, 0x11, 0x00


	//----- nvinfo : EIATTR_KPARAM_INFO
	.align		4
.L_11:
        /*0028*/ 	.byte	0x04, 0x17
        /*002a*/ 	.short	(.L_13 - .L_12)
.L_12:
        /*002c*/ 	.word	0x00000000
        /*0030*/ 	.short	0x0000
        /*0032*/ 	.short	0x0000
        /*0034*/ 	.byte	0x00, 0xf5, 0x21, 0x00


	//----- nvinfo : EIATTR_SPARSE_MMA_MASK
	.align		4
.L_13:
        /*0038*/ 	.byte	0x03, 0x50
        /*003a*/ 	.short	0x0000


	//----- nvinfo : EIATTR_MAXREG_COUNT
	.align		4
        /*003c*/ 	.byte	0x03, 0x1b
        /*003e*/ 	.short	0x00ff


	//----- nvinfo : EIATTR_MERCURY_ISA_VERSION
	.align		4
        /*0040*/ 	.byte	0x03, 0x5f
        /*0042*/ 	.short	0x0101


	//----- nvinfo : EIATTR_VRC_CTA_INIT_COUNT
	.align		4
        /*0044*/ 	.byte	0x02, 0x4a
	.zero		1
	.zero		1


	//----- nvinfo : EIATTR_EXIT_INSTR_OFFSETS
	.align		4
        /*0048*/ 	.byte	0x04, 0x1c
        /*004a*/ 	.short	(.L_15 - .L_14)


	//   ....[0]....
.L_14:
        /*004c*/ 	.word	0x00000050


	//   ....[1]....
        /*0050*/ 	.word	0x000002d0


	//   ....[2]....
        /*0054*/ 	.word	0x000003f0


	//----- nvinfo : EIATTR_CRS_STACK_SIZE
	.align		4
.L_15:
        /*0058*/ 	.byte	0x04, 0x1e
        /*005a*/ 	.short	(.L_17 - .L_16)
.L_16:
        /*005c*/ 	.word	0x00000000


	//----- nvinfo : EIATTR_CBANK_PARAM_SIZE
	.align		4
.L_17:
        /*0060*/ 	.byte	0x03, 0x19
        /*0062*/ 	.short	0x0018


	//----- nvinfo : EIATTR_PARAM_CBANK
	.align		4
        /*0064*/ 	.byte	0x04, 0x0a
        /*0066*/ 	.short	(.L_19 - .L_18)
	.align		4
.L_18:
        /*0068*/ 	.word	index@(.nv.constant0._Z7patternPciS_)
        /*006c*/ 	.short	0x0380
        /*006e*/ 	.short	0x0018


	//----- nvinfo : EIATTR_SW_WAR
	.align		4
.L_19:
        /*0070*/ 	.byte	0x04, 0x36
        /*0072*/ 	.short	(.L_21 - .L_20)
.L_20:
        /*0074*/ 	.word	0x00000008
.L_21:


//--------------------- .nv.callgraph             --------------------------
	.section	.nv.callgraph,"",@"SHT_CUDA_CALLGRAPH"
	.align	4
	.sectionentsize	8
	.align		4
        /*0000*/ 	.word	0x00000000
	.align		4
        /*0004*/ 	.word	0xffffffff
	.align		4
        /*0008*/ 	.word	0x00000000
	.align		4
        /*000c*/ 	.word	0xfffffffe
	.align		4
        /*0010*/ 	.word	0x00000000
	.align		4
        /*0014*/ 	.word	0xfffffffd
	.align		4
        /*0018*/ 	.word	0x00000000
	.align		4
        /*001c*/ 	.word	0xfffffffc


//--------------------- .text._Z7patternPciS_     --------------------------
	.section	.text._Z7patternPciS_,"ax",@progbits
	.align	128
        .global         _Z7patternPciS_
        .type           _Z7patternPciS_,@function
        .size           _Z7patternPciS_,(.L_x_5 - _Z7patternPciS_)
        .other          _Z7patternPciS_,@"STO_CUDA_ENTRY STV_DEFAULT"
_Z7patternPciS_:
.text._Z7patternPciS_:
[----:B------:R-:W-:Y:S01]  /*0000*/  LDC R1, c[0x0][0x37c] ;  /* 0x0000df00ff017b82 */ /* 0x000fe20000000800 */
[----:B------:R-:W0:Y:S07]  /*0010*/  S2R R5, SR_TID.X ;  /* 0x0000000000057919 */ /* 0x000e2e0000002100 */
[----:B------:R-:W0:Y:S02]  /*0020*/  LDC R4, c[0x0][0x388] ;  /* 0x0000e200ff047b82 */ /* 0x000e240000000800 */
[----:B0-----:R-:W-:-:S05]  /*0030*/  IMAD.IADD R0, R4, 0x1, -R5 ;  /* 0x0000000104007824 */ /* 0x001fca00078e0a05 */
[----:B------:R-:W-:-:S13]  /*0040*/  ISETP.GE.AND P0, PT, R0, 0x1, PT ;  /* 0x000000010000780c */ /* 0x000fda0003f06270 */
[----:B------:R-:W-:Y:S05]  /*0050*/  @!P0 EXIT ;  /* 0x000000000000894d */ /* 0x000fea0003800000 */
[----:B------:R-:W-:Y:S01]  /*0060*/  IMAD.IADD R3, R5, 0x1, -R4 ;  /* 0x0000000105037824 */ /* 0x000fe200078e0a04 */
[----:B------:R-:W-:Y:S01]  /*0070*/  LOP3.LUT R6, R0, 0x3, RZ, 0xc0, !PT ;  /* 0x0000000300067812 */ /* 0x000fe200078ec0ff */
[--C-:B------:R-:W-:Y:S01]  /*0080*/  IMAD R2, R4, 0x2, -R5.reuse ;  /* 0x0000000204027824 */ /* 0x100fe200078e0a05 */
[----:B------:R-:W0:Y:S01]  /*0090*/  LDCU.64 UR6, c[0x0][0x358] ;  /* 0x00006b00ff0677ac */ /* 0x000e220008000a00 */
[----:B------:R-:W-:Y:S01]  /*00a0*/  BSSY.RECONVERGENT B0, `(.L_x_0) ;  /* 0x0000022000007945 */ /* 0x000fe20003800200 */
[----:B------:R-:W-:Y:S01]  /*00b0*/  ISETP.GT.U32.AND P1, PT, R3, -0x4, PT ;  /* 0xfffffffc0300780c */ /* 0x000fe20003f24070 */
[----:B------:R-:W-:Y:S01]  /*00c0*/  IMAD R2, R2, R5, R5 ;  /* 0x0000000502027224 */ /* 0x000fe200078e0205 */
[----:B------:R-:W1:Y:S01]  /*00d0*/  LDCU.64 UR8, c[0x0][0x390] ;  /* 0x00007200ff0877ac */ /* 0x000e620008000a00 */
[----:B------:R-:W-:Y:S01]  /*00e0*/  ISETP.NE.AND P0, PT, R6, RZ, PT ;  /* 0x000000ff0600720c */ /* 0x000fe20003f05270 */
[----:B------:R-:W-:Y:S02]  /*00f0*/  IMAD.MOV.U32 R8, RZ, RZ, RZ ;  /* 0x000000ffff087224 */ /* 0x000fe400078e00ff */
[----:B------:R-:W-:-:S04]  /*0100*/  LEA.HI R2, R2, R2, RZ, 0x1 ;  /* 0x0000000202027211 */ /* 0x000fc800078f08ff */
[----:B------:R-:W-:-:S03]  /*0110*/  SHF.R.S32.HI R7, RZ, 0x1, R2 ;  /* 0x00000001ff077819 */ /* 0x000fc60000011402 */
[----:B------:R-:W-:Y:S05]  /*0120*/  @P1 BRA `(.L_x_1) ;  /* 0x0000000000641947 */ /* 0x000fea0003800000 */
[----:B------:R-:W2:Y:S01]  /*0130*/  LDCU.64 UR4, c[0x0][0x380] ;  /* 0x00007000ff0477ac */ /* 0x000ea20008000a00 */
[----:B------:R-:W-:-:S05]  /*0140*/  LOP3.LUT R8, R0, 0x7ffffffc, RZ, 0xc0, !PT ;  /* 0x7ffffffc00087812 */ /* 0x000fca00078ec0ff */
[----:B------:R-:W-:Y:S01]  /*0150*/  IMAD.MOV R0, RZ, RZ, -R8 ;  /* 0x000000ffff007224 */ /* 0x000fe200078e0a08 */
[----:B--2---:R-:W-:-:S04]  /*0160*/  UIADD3 UR4, UP0, UPT, UR4, 0x3, URZ ;  /* 0x0000000304047890 */ /* 0x004fc8000ff1e0ff */
[----:B------:R-:W-:Y:S02]  /*0170*/  UIADD3.X UR5, UPT, UPT, URZ, UR5, URZ, UP0, !UPT ;  /* 0x00000005ff057290 */ /* 0x000fe400087fe4ff */
[----:B------:R-:W-:-:S04]  /*0180*/  IMAD.U32 R10, RZ, RZ, UR4 ;  /* 0x00000004ff0a7e24 */ /* 0x000fc8000f8e00ff */
[----:B------:R-:W-:-:S07]  /*0190*/  MOV R17, UR5 ;  /* 0x0000000500117c02 */ /* 0x000fce0008000f00 */
.L_x_2:
[----:B------:R-:W-:Y:S02]  /*01a0*/  IMAD.MOV.U32 R4, RZ, RZ, R10 ;  /* 0x000000ffff047224 */ /* 0x000fe400078e000a */
[----:B------:R-:W-:-:S05]  /*01b0*/  IMAD.MOV.U32 R5, RZ, RZ, R17 ;  /* 0x000000ffff057224 */ /* 0x000fca00078e0011 */
[----:B0-2---:R-:W2:Y:S01]  /*01c0*/  LDG.E.U8 R9, desc[UR6][R4.64+-0x3] ;  /* 0xfffffd0604097981 */ /* 0x005ea2000c1e1100 */
[----:B-1----:R-:W-:-:S04]  /*01d0*/  IADD3.X R2, P1, PT, R7, UR8, RZ, PT, !PT ;  /* 0x0000000807027c10 */ /* 0x002fc8000bf3e4ff */
[----:B------:R-:W-:-:S05]  /*01e0*/  LEA.HI.X.SX32 R3, R7, UR9, 0x1, P1 ;  /* 0x0000000907037c11 */ /* 0x000fca00088f0eff */
[----:B--2---:R2:W-:Y:S04]  /*01f0*/  STG.E.U8 desc[UR6][R2.64+-0x1], R9 ;  /* 0xffffff0902007986 */ /* 0x0045e8000c101106 */
[----:B------:R-:W3:Y:S04]  /*0200*/  LDG.E.U8 R11, desc[UR6][R4.64+-0x2] ;  /* 0xfffffe06040b7981 */ /* 0x000ee8000c1e1100 */
[----:B---3--:R2:W-:Y:S04]  /*0210*/  STG.E.U8 desc[UR6][R2.64], R11 ;  /* 0x0000000b02007986 */ /* 0x0085e8000c101106 */
[----:B------:R-:W3:Y:S04]  /*0220*/  LDG.E.U8 R13, desc[UR6][R4.64+-0x1] ;  /* 0xffffff06040d7981 */ /* 0x000ee8000c1e1100 */
[----:B---3--:R2:W-:Y:S04]  /*0230*/  STG.E.U8 desc[UR6][R2.64+0x1], R13 ;  /* 0x0000010d02007986 */ /* 0x0085e8000c101106 */
[----:B------:R-:W3:Y:S01]  /*0240*/  LDG.E.U8 R15, desc[UR6][R4.64] ;  /* 0x00000006040f7981 */ /* 0x000ee2000c1e1100 */
[----:B------:R-:W-:Y:S01]  /*0250*/  VIADD R0, R0, 0x4 ;  /* 0x0000000400007836 */ /* 0x000fe20000000000 */
[----:B------:R-:W-:-:S02]  /*0260*/  IADD3 R10, P2, PT, R4, 0x4, RZ ;  /* 0x00000004040a7810 */ /* 0x000fc40007f5e0ff */
[----:B------:R-:W-:Y:S02]  /*0270*/  IADD3 R7, PT, PT, R7, 0x4, RZ ;  /* 0x0000000407077810 */ /* 0x000fe40007ffe0ff */
[----:B------:R-:W-:Y:S01]  /*0280*/  ISETP.NE.AND P1, PT, R0, RZ, PT ;  /* 0x000000ff0000720c */ /* 0x000fe20003f25270 */
[----:B------:R-:W-:Y:S01]  /*0290*/  IMAD.X R17, RZ, RZ, R5, P2 ;  /* 0x000000ffff117224 */ /* 0x000fe200010e0605 */
[----:B---3--:R2:W-:Y:S11]  /*02a0*/  STG.E.U8 desc[UR6][R2.64+0x2], R15 ;  /* 0x0000020f02007986 */ /* 0x0085f6000c101106 */
[----:B------:R-:W-:Y:S05]  /*02b0*/  @P1 BRA `(.L_x_2) ;  /* 0xfffffffc00b81947 */ /* 0x000fea000383ffff */
.L_x_1:
[----:B01----:R-:W-:Y:S05]  /*02c0*/  BSYNC.RECONVERGENT B0 ;  /* 0x0000000000007941 */ /* 0x003fea0003800200 */
.L_x_0:
[----:B------:R-:W-:Y:S05]  /*02d0*/  @!P0 EXIT ;  /* 0x000000000000894d */ /* 0x000fea0003800000 */
[----:B------:R-:W0:Y:S01]  /*02e0*/  LDCU.64 UR4, c[0x0][0x380] ;  /* 0x00007000ff0477ac */ /* 0x000e220008000a00 */
[----:B------:R-:W-:Y:S01]  /*02f0*/  IMAD.MOV R6, RZ, RZ, -R6 ;  /* 0x000000ffff067224 */ /* 0x000fe200078e0a06 */
[----:B------:R-:W1:Y:S01]  /*0300*/  LDCU.64 UR8, c[0x0][0x390] ;  /* 0x00007200ff0877ac */ /* 0x000e620008000a00 */
[----:B0-----:R-:W-:-:S05]  /*0310*/  IADD3 R8, P0, PT, R8, UR4, RZ ;  /* 0x0000000408087c10 */ /* 0x001fca000ff1e0ff */
[----:B-12---:R-:W-:-:S08]  /*0320*/  IMAD.X R9, RZ, RZ, UR5, P0 ;  /* 0x00000005ff097e24 */ /* 0x006fd000080e06ff */
.L_x_3:
[----:B0-----:R-:W-:Y:S02]  /*0330*/  IMAD.MOV.U32 R3, RZ, RZ, R9 ;  /* 0x000000ffff037224 */ /* 0x001fe400078e0009 */
[----:B------:R-:W-:-:S05]  /*0340*/  IMAD.MOV.U32 R2, RZ, RZ, R8 ;  /* 0x000000ffff027224 */ /* 0x000fca00078e0008 */
[----:B------:R-:W2:Y:S01]  /*0350*/  LDG.E.U8 R3, desc[UR6][R2.64] ;  /* 0x0000000602037981 */ /* 0x000ea2000c1e1100 */
[C---:B------:R-:W-:Y:S02]  /*0360*/  IADD3 R4, P0, PT, R7.reuse, UR8, RZ ;  /* 0x0000000807047c10 */ /* 0x040fe4000ff1e0ff */
[----:B------:R-:W-:Y:S02]  /*0370*/  IADD3 R6, PT, PT, R6, 0x1, RZ ;  /* 0x0000000106067810 */ /* 0x000fe40007ffe0ff */
[C---:B------:R-:W-:Y:S01]  /*0380*/  LEA.HI.X.SX32 R5, R7.reuse, UR9, 0x1, P0 ;  /* 0x0000000907057c11 */ /* 0x040fe200080f0eff */
[----:B------:R-:W-:Y:S01]  /*0390*/  VIADD R7, R7, 0x1 ;  /* 0x0000000107077836 */ /* 0x000fe20000000000 */
[----:B------:R-:W-:Y:S02]  /*03a0*/  ISETP.NE.AND P0, PT, R6, RZ, PT ;  /* 0x000000ff0600720c */ /* 0x000fe40003f05270 */
[----:B------:R-:W-:-:S05]  /*03b0*/  IADD3 R8, P1, PT, R8, 0x1, RZ ;  /* 0x0000000108087810 */ /* 0x000fca0007f3e0ff */
[----:B------:R-:W-:Y:S01]  /*03c0*/  IMAD.X R9, RZ, RZ, R9, P1 ;  /* 0x000000ffff097224 */ /* 0x000fe200008e0609 */
[----:B--2---:R0:W-:Y:S05]  /*03d0*/  STG.E.U8 desc[UR6][R4.64], R3 ;  /* 0x0000000304007986 */ /* 0x0041ea000c101106 */
[----:B------:R-:W-:Y:S05]  /*03e0*/  @P0 BRA `(.L_x_3) ;  /* 0xfffffffc00d00947 */ /* 0x000fea000383ffff */
[----:B------:R-:W-:Y:S05]  /*03f0*/  EXIT ;  /* 0x000000000000794d */ /* 0x000fea0003800000 */
.L_x_4:
[----:B------:R-:W-:-:S00]  /*0400*/  BRA `(.L_x_4) ;  /* 0xfffffffc00fc7947 */ /* 0x000fc0000383ffff */
[----:B------:R-:W-:-:S00]  /*0410*/  NOP ;  /* 0x0000000000007918 */ /* 0x000fc00000000000 */
        /* <DEDUP_REMOVED lines=14> */
.L_x_5:


//--------------------- .nv.shared.reserved.0     --------------------------
	.section	.nv.shared.reserved.0,"aw",@nobits
	.weak		__nv_reservedSMEM_offset_0_alias
	.size		__nv_reservedSMEM_offset_0_alias, 0, 64
	.other		__nv_reservedSMEM_offset_0_alias,@"STO_CUDA_RESERVED_SHARED STV_DEFAULT"
__nv_reservedSMEM_offset_0_alias:
	.zero		0
	.zero		64


//--------------------- .nv.constant0._Z7patternPciS_ --------------------------
	.section	.nv.constant0._Z7patternPciS_,"a",@progbits
	.sectionflags	@""
	.align	4
.nv.constant0._Z7patternPciS_:
	.zero		920


//--------------------- SYMBOLS --------------------------

	.type		.nv.reservedSmem.offset0,@object
	.size		.nv.reservedSmem.offset0,0x4
